//
// Generated by NVIDIA NVVM Compiler
//
// Compiler Build ID: CL-36424714
// Cuda compilation tools, release 13.0, V13.0.88
// Based on NVVM 20.0.0
//

.version 9.0
.target sm_100
.address_size 64

	// .globl	_Z10sqrtKernelfPf

.visible .entry _Z10sqrtKernelfPf(
	.param .f32 _Z10sqrtKernelfPf_param_0,
	.param .u64 .ptr .align 1 _Z10sqrtKernelfPf_param_1
)
{
	.reg .b32 	%f<3>;
	.reg .b64 	%rd<3>;

	ld.param.f32 	%f1, [_Z10sqrtKernelfPf_param_0];
	ld.param.u64 	%rd1, [_Z10sqrtKernelfPf_param_1];
	cvta.to.global.u64 	%rd2, %rd1;
	sqrt.rn.f32 	%f2, %f1;
	st.global.f32 	[%rd2], %f2;
	ret;

}


// ===== COMPILED SASS (sm_100) =====

	.target	sm_100

	.elftype	@"ET_EXEC"


//--------------------- .note.nv.tkinfo           --------------------------
	.section	.note.nv.tkinfo,"",@"SHT_NOTE"
	.sectionflags	@"SHF_NOTE_NV_TKINFO"
	.tkinfo
        /*0018*/ 	.word	0x00000002
        /*0030*/ 	.string	""
        /*0030*/ 	.string	"ptxas"
        /*0030*/ 	.string	"Cuda compilation tools, release 13.0, V13.0.88"
        /*0030*/ 	.string	"Build cuda_13.0.r13.0/compiler.36424714_0"
        /*0030*/ 	.string	"-arch sm_100 -m 64 "



//--------------------- .note.nv.cuinfo           --------------------------
	.section	.note.nv.cuinfo,"",@"SHT_NOTE"
	.sectionflags	@"SHF_NOTE_NV_CUINFO"
        /*0018*/ 	.short	0x0002
        /*001a*/ 	.short	0x0064
        /*001c*/ 	.short	0x0082
	.zero		2


//--------------------- .nv.info                  --------------------------
	.section	.nv.info,"",@"SHT_CUDA_INFO"
	.align	4


	//----- nvinfo : EIATTR_REGCOUNT
	.align		4
        /*0000*/ 	.byte	0x04, 0x2f
        /*0002*/ 	.short	(.L_1 - .L_0)
	.align		4
.L_0:
        /*0004*/ 	.word	index@(_Z10sqrtKernelfPf)
        /*0008*/ 	.word	0x00000008


	//----- nvinfo : EIATTR_FRAME_SIZE
	.align		4
.L_1:
        /*000c*/ 	.byte	0x04, 0x11
        /*000e*/ 	.short	(.L_3 - .L_2)
	.align		4
.L_2:
        /*0010*/ 	.word	index@($__internal_0_$__cuda_sm20_sqrt_rn_f32_slowpath)
        /*0014*/ 	.word	0x00000000


	//----- nvinfo : EIATTR_FRAME_SIZE
	.align		4
.L_3:
        /*0018*/ 	.byte	0x04, 0x11
        /*001a*/ 	.short	(.L_5 - .L_4)
	.align		4
.L_4:
        /*001c*/ 	.word	index@(_Z10sqrtKernelfPf)
        /*0020*/ 	.word	0x00000000


	//----- nvinfo : EIATTR_MIN_STACK_SIZE
	.align		4
.L_5:
        /*0024*/ 	.byte	0x04, 0x12
        /*0026*/ 	.short	(.L_7 - .L_6)
	.align		4
.L_6:
        /*0028*/ 	.word	index@(_Z10sqrtKernelfPf)
        /*002c*/ 	.word	0x00000000
.L_7:


//--------------------- .nv.compat                --------------------------
	.section	.nv.compat,"",@"SHT_CUDA_COMPAT_INFO"
	.align	4
        /*0000*/ 	.byte	0x02, 0x09, 0x00, 0x00, 0x02, 0x02, 0x01, 0x00, 0x02, 0x05, 0x05, 0x00, 0x03, 0x07, 0x01, 0x01
        /*0010*/ 	.byte	0x02, 0x03, 0x00, 0x00, 0x02, 0x06, 0x01, 0x00, 0x04, 0x0b, 0x08, 0x00, 0x01, 0x00, 0x00, 0x00
        /*0020*/ 	.byte	0x00, 0x00, 0x00, 0x00


//--------------------- .nv.info._Z10sqrtKernelfPf --------------------------
	.section	.nv.info._Z10sqrtKernelfPf,"",@"SHT_CUDA_INFO"
	.sectionflags	@""
	.align	4


	//----- nvinfo : EIATTR_CUDA_API_VERSION
	.align		4
        /*0000*/ 	.byte	0x04, 0x37
        /*0002*/ 	.short	(.L_9 - .L_8)
.L_8:
        /*0004*/ 	.word	0x00000082


	//----- nvinfo : EIATTR_KPARAM_INFO
	.align		4
.L_9:
        /*0008*/ 	.byte	0x04, 0x17
        /*000a*/ 	.short	(.L_11 - .L_10)
.L_10:
        /*000c*/ 	.word	0x00000000
        /*0010*/ 	.short	0x0001
        /*0012*/ 	.short	0x0008
        /*0014*/ 	.byte	0x00, 0xf5, 0x21, 0x00


	//----- nvinfo : EIATTR_KPARAM_INFO
	.align		4
.L_11:
        /*0018*/ 	.byte	0x04, 0x17
        /*001a*/ 	.short	(.L_13 - .L_12)
.L_12:
        /*001c*/ 	.word	0x00000000
        /*0020*/ 	.short	0x0000
        /*0022*/ 	.short	0x0000
        /*0024*/ 	.byte	0x00, 0xf0, 0x11, 0x00


	//----- nvinfo : EIATTR_SPARSE_MMA_MASK
	.align		4
.L_13:
        /*0028*/ 	.byte	0x03, 0x50
        /*002a*/ 	.short	0x0000


	//----- nvinfo : EIATTR_MAXREG_COUNT
	.align		4
        /*002c*/ 	.byte	0x03, 0x1b
        /*002e*/ 	.short	0x00ff


	//----- nvinfo : EIATTR_MERCURY_ISA_VERSION
	.align		4
        /*0030*/ 	.byte	0x03, 0x5f
        /*0032*/ 	.short	0x0101


	//----- nvinfo : EIATTR_VRC_CTA_INIT_COUNT
	.align		4
        /*0034*/ 	.byte	0x02, 0x4a
	.zero		1
	.zero		1


	//----- nvinfo : EIATTR_EXIT_INSTR_OFFSETS
	.align		4
        /*0038*/ 	.byte	0x04, 0x1c
        /*003a*/ 	.short	(.L_15 - .L_14)


	//   ....[0]....
.L_14:
        /*003c*/ 	.word	0x00000100


	//----- nvinfo : EIATTR_CRS_STACK_SIZE
	.align		4
.L_15:
        /*0040*/ 	.byte	0x04, 0x1e
        /*0042*/ 	.short	(.L_17 - .L_16)
.L_16:
        /*0044*/ 	.word	0x00000000


	//----- nvinfo : EIATTR_CBANK_PARAM_SIZE
	.align		4
.L_17:
        /*0048*/ 	.byte	0x03, 0x19
        /*004a*/ 	.short	0x0010


	//----- nvinfo : EIATTR_PARAM_CBANK
	.align		4
        /*004c*/ 	.byte	0x04, 0x0a
        /*004e*/ 	.short	(.L_19 - .L_18)
	.align		4
.L_18:
        /*0050*/ 	.word	index@(.nv.constant0._Z10sqrtKernelfPf)
        /*0054*/ 	.short	0x0380
        /*0056*/ 	.short	0x0010


	//----- nvinfo : EIATTR_SW_WAR
	.align		4
.L_19:
        /*0058*/ 	.byte	0x04, 0x36
        /*005a*/ 	.short	(.L_21 - .L_20)
.L_20:
        /*005c*/ 	.word	0x00000008
.L_21:


//--------------------- .nv.callgraph             --------------------------
	.section	.nv.callgraph,"",@"SHT_CUDA_CALLGRAPH"
	.align	4
	.sectionentsize	8
	.align		4
        /*0000*/ 	.word	0x00000000
	.align		4
        /*0004*/ 	.word	0xffffffff
	.align		4
        /*0008*/ 	.word	0x00000000
	.align		4
        /*000c*/ 	.word	0xfffffffe
	.align		4
        /*0010*/ 	.word	0x00000000
	.align		4
        /*0014*/ 	.word	0xfffffffd
	.align		4
        /*0018*/ 	.word	0x00000000
	.align		4
        /*001c*/ 	.word	0xfffffffc


//--------------------- .text._Z10sqrtKernelfPf   --------------------------
	.section	.text._Z10sqrtKernelfPf,"ax",@progbits
	.align	128
        .global         _Z10sqrtKernelfPf
        .type           _Z10sqrtKernelfPf,@function
        .size           _Z10sqrtKernelfPf,(.L_x_4 - _Z10sqrtKernelfPf)
        .other          _Z10sqrtKernelfPf,@"STO_CUDA_ENTRY STV_DEFAULT"
_Z10sqrtKernelfPf:
.text._Z10sqrtKernelfPf:
[----:B------:R-:W-:Y:S01]  /*0000*/  LDC R1, c[0x0][0x37c] ;  /* 0x0000df00ff017b82 */ /* 0x000fe20000000800 */
[----:B------:R-:W0:Y:S01]  /*0010*/  LDCU UR5, c[0x0][0x380] ;  /* 0x00007000ff0577ac */ /* 0x000e220008000800 */
[----:B------:R-:W1:Y:S01]  /*0020*/  LDCU.64 UR6, c[0x0][0x358] ;  /* 0x00006b00ff0677ac */ /* 0x000e620008000a00 */
[----:B0-----:R-:W-:Y:S02]  /*0030*/  UIADD3 UR4, UPT, UPT, UR5, -0xd000000, URZ ;  /* 0xf300000005047890 */ /* 0x001fe4000fffe0ff */
[----:B------:R-:W0:Y:S02]  /*0040*/  MUFU.RSQ R0, UR5 ;  /* 0x0000000500007d08 */ /* 0x000e240008001400 */
[----:B------:R-:W-:-:S09]  /*0050*/  UISETP.GT.U32.AND UP0, UPT, UR4, 0x727fffff, UPT ;  /* 0x727fffff0400788c */ /* 0x000fd2000bf04070 */
[----:B-1----:R-:W-:Y:S05]  /*0060*/  BRA.U !UP0, `(.L_x_0) ;  /* 0x00000001080c7547 */ /* 0x002fea000b800000 */
[----:B------:R-:W-:-:S07]  /*0070*/  MOV R4, 0x90 ;  /* 0x0000009000047802 */ /* 0x000fce0000000f00 */
[----:B0-----:R-:W-:Y:S05]  /*0080*/  CALL.REL.NOINC `($__internal_0_$__cuda_sm20_sqrt_rn_f32_slowpath) ;  /* 0x0000000000207944 */ /* 0x001fea0003c00000 */
[----:B------:R-:W-:Y:S05]  /*0090*/  BRA `(.L_x_1) ;  /* 0x0000000000107947 */ /* 0x000fea0003800000 */
.L_x_0:
[C---:B0-----:R-:W-:Y:S01]  /*00a0*/  FMUL.FTZ R5, R0.reuse, UR5 ;  /* 0x0000000500057c20 */ /* 0x041fe20008410000 */
[----:B------:R-:W-:-:S03]  /*00b0*/  FMUL.FTZ R2, R0, 0.5 ;  /* 0x3f00000000027820 */ /* 0x000fc60000410000 */
[----:B------:R-:W-:-:S04]  /*00c0*/  FFMA R0, -R5, R5, UR5 ;  /* 0x0000000505007e23 */ /* 0x000fc80008000105 */
[----:B------:R-:W-:-:S07]  /*00d0*/  FFMA R5, R0, R2, R5 ;  /* 0x0000000200057223 */ /* 0x000fce0000000005 */
.L_x_1:
[----:B------:R-:W0:Y:S02]  /*00e0*/  LDC.64 R2, c[0x0][0x388] ;  /* 0x0000e200ff027b82 */ /* 0x000e240000000a00 */
[----:B0-----:R-:W-:Y:S01]  /*00f0*/  STG.E desc[UR6][R2.64], R5 ;  /* 0x0000000502007986 */ /* 0x001fe2000c101906 */
[----:B------:R-:W-:Y:S05]  /*0100*/  EXIT ;  /* 0x000000000000794d */ /* 0x000fea0003800000 */
        .weak           $__internal_0_$__cuda_sm20_sqrt_rn_f32_slowpath
        .type           $__internal_0_$__cuda_sm20_sqrt_rn_f32_slowpath,@function
        .size           $__internal_0_$__cuda_sm20_sqrt_rn_f32_slowpath,(.L_x_4 - $__internal_0_$__cuda_sm20_sqrt_rn_f32_slowpath)
$__internal_0_$__cuda_sm20_sqrt_rn_f32_slowpath:
[----:B------:R-:W0:Y:S02]  /*0110*/  LDC R0, c[0x0][0x380] ;  /* 0x0000e000ff007b82 */ /* 0x000e240000000800 */
[----:B0-----:R-:W-:-:S13]  /*0120*/  LOP3.LUT P0, RZ, R0, 0x7fffffff, RZ, 0xc0, !PT ;  /* 0x7fffffff00ff7812 */ /* 0x001fda000780c0ff */
[----:B------:R-:W0:Y:S01]  /*0130*/  @!P0 LDC R2, c[0x0][0x380] ;  /* 0x0000e000ff028b82 */ /* 0x000e220000000800 */
[----:B------:R-:W-:Y:S05]  /*0140*/  @!P0 BRA `(.L_x_2) ;  /* 0x0000000000448947 */ /* 0x000fea0003800000 */
[----:B------:R-:W-:-:S13]  /*0150*/  FSETP.GEU.FTZ.AND P0, PT, R0, RZ, PT ;  /* 0x000000ff0000720b */ /* 0x000fda0003f1e000 */
[----:B0-----:R-:W-:Y:S01]  /*0160*/  @!P0 MOV R2, 0x7fffffff ;  /* 0x7fffffff00028802 */ /* 0x001fe20000000f00 */
[----:B------:R-:W-:Y:S06]  /*0170*/  @!P0 BRA `(.L_x_2) ;  /* 0x0000000000388947 */ /* 0x000fec0003800000 */
[----:B------:R-:W-:-:S13]  /*0180*/  FSETP.GTU.FTZ.AND P0, PT, |R0|, +INF , PT ;  /* 0x7f8000000000780b */ /* 0x000fda0003f1c200 */
[----:B------:R-:W-:Y:S01]  /*0190*/  @P0 FADD.FTZ R2, R0, 1 ;  /* 0x3f80000000020421 */ /* 0x000fe20000010000 */
[----:B------:R-:W-:Y:S06]  /*01a0*/  @P0 BRA `(.L_x_2) ;  /* 0x00000000002c0947 */ /* 0x000fec0003800000 */
[----:B------:R-:W-:-:S13]  /*01b0*/  FSETP.NEU.FTZ.AND P0, PT, |R0|, +INF , PT ;  /* 0x7f8000000000780b */ /* 0x000fda0003f1d200 */
[----:B------:R-:W1:Y:S01]  /*01c0*/  @!P0 LDC R2, c[0x0][0x380] ;  /* 0x0000e000ff028b82 */ /* 0x000e620000000800 */
[----:B------:R-:W-:Y:S05]  /*01d0*/  @!P0 BRA `(.L_x_2) ;  /* 0x0000000000208947 */ /* 0x000fea0003800000 */
[----:B------:R-:W-:-:S04]  /*01e0*/  FFMA R0, R0, 1.84467440737095516160e+19, RZ ;  /* 0x5f80000000007823 */ /* 0x000fc800000000ff */
[----:B------:R-:W0:Y:S02]  /*01f0*/  MUFU.RSQ R3, R0 ;  /* 0x0000000000037308 */ /* 0x000e240000001400 */
[----:B0-----:R-:W-:Y:S01]  /*0200*/  FMUL.FTZ R5, R0, R3 ;  /* 0x0000000300057220 */ /* 0x001fe20000410000 */
[----:B------:R-:W-:-:S03]  /*0210*/  FMUL.FTZ R3, R3, 0.5 ;  /* 0x3f00000003037820 */ /* 0x000fc60000410000 */
[----:B-1----:R-:W-:-:S04]  /*0220*/  FADD.FTZ R2, -R5, -RZ ;  /* 0x800000ff05027221 */ /* 0x002fc80000010100 */
[----:B------:R-:W-:-:S04]  /*0230*/  FFMA R2, R5, R2, R0 ;  /* 0x0000000205027223 */ /* 0x000fc80000000000 */
[----:B------:R-:W-:-:S04]  /*0240*/  FFMA R2, R2, R3, R5 ;  /* 0x0000000302027223 */ /* 0x000fc80000000005 */
[----:B------:R-:W-:-:S07]  /*0250*/  FMUL.FTZ R2, R2, 2.3283064365386962891e-10 ;  /* 0x2f80000002027820 */ /* 0x000fce0000410000 */
.L_x_2:
[----:B------:R-:W-:Y:S01]  /*0260*/  HFMA2 R3, -RZ, RZ, 0, 0 ;  /* 0x00000000ff037431 */ /* 0x000fe200000001ff */
[----:B01----:R-:W-:Y:S02]  /*0270*/  MOV R5, R2 ;  /* 0x0000000200057202 */ /* 0x003fe40000000f00 */
[----:B------:R-:W-:-:S04]  /*0280*/  MOV R2, R4 ;  /* 0x0000000400027202 */ /* 0x000fc80000000f00 */
[----:B------:R-:W-:Y:S05]  /*0290*/  RET.REL.NODEC R2 `(_Z10sqrtKernelfPf) ;  /* 0xfffffffc02587950 */ /* 0x000fea0003c3ffff */
.L_x_3:
[----:B------:R-:W-:-:S00]  /*02a0*/  BRA `(.L_x_3) ;  /* 0xfffffffc00fc7947 */ /* 0x000fc0000383ffff */
[----:B------:R-:W-:-:S00]  /*02b0*/  NOP ;  /* 0x0000000000007918 */ /* 0x000fc00000000000 */
        /* <DEDUP_REMOVED lines=12> */
.L_x_4:


//--------------------- .nv.shared.reserved.0     --------------------------
	.section	.nv.shared.reserved.0,"aw",@nobits
	.weak		__nv_reservedSMEM_offset_0_alias
	.size		__nv_reservedSMEM_offset_0_alias, 0, 64
	.other		__nv_reservedSMEM_offset_0_alias,@"STO_CUDA_RESERVED_SHARED STV_DEFAULT"
__nv_reservedSMEM_offset_0_alias:
	.zero		0
	.zero		64


//--------------------- .nv.constant0._Z10sqrtKernelfPf --------------------------
	.section	.nv.constant0._Z10sqrtKernelfPf,"a",@progbits
	.sectionflags	@""
	.align	4
.nv.constant0._Z10sqrtKernelfPf:
	.zero		912


//--------------------- SYMBOLS --------------------------

	.type		.nv.reservedSmem.offset0,@object
	.size		.nv.reservedSmem.offset0,0x4
